//
// Generated by NVIDIA NVVM Compiler
//
// Compiler Build ID: CL-36424714
// Cuda compilation tools, release 13.0, V13.0.88
// Based on NVVM 20.0.0
//

.version 9.0
.target sm_100
.address_size 64

	// .globl	_Z24harmonicSumWithoutSharedPfi

.visible .entry _Z24harmonicSumWithoutSharedPfi(
	.param .u64 .ptr .align 1 _Z24harmonicSumWithoutSharedPfi_param_0,
	.param .u32 _Z24harmonicSumWithoutSharedPfi_param_1
)
{
	.reg .pred 	%p<3>;
	.reg .b32 	%r<12>;
	.reg .b32 	%f<11>;
	.reg .b64 	%rd<3>;

	ld.param.u64 	%rd1, [_Z24harmonicSumWithoutSharedPfi_param_0];
	ld.param.u32 	%r6, [_Z24harmonicSumWithoutSharedPfi_param_1];
	mov.u32 	%r7, %tid.x;
	mov.u32 	%r8, %ctaid.x;
	mov.u32 	%r1, %ntid.x;
	mad.lo.s32 	%r11, %r8, %r1, %r7;
	setp.ge.s32 	%p1, %r11, %r6;
	mov.f32 	%f10, 0f00000000;
	@%p1 bra 	$L__BB0_3;
	mov.u32 	%r9, %nctaid.x;
	mul.lo.s32 	%r3, %r1, %r9;
	mov.f32 	%f10, 0f00000000;
$L__BB0_2:
	add.s32 	%r10, %r11, 1;
	cvt.rn.f32.s32 	%f6, %r10;
	rcp.rn.f32 	%f7, %f6;
	add.f32 	%f10, %f10, %f7;
	add.s32 	%r11, %r11, %r3;
	setp.lt.s32 	%p2, %r11, %r6;
	@%p2 bra 	$L__BB0_2;
$L__BB0_3:
	cvta.to.global.u64 	%rd2, %rd1;
	atom.global.add.f32 	%f8, [%rd2], %f10;
	ret;

}


// ===== COMPILED SASS (sm_100) =====

	.target	sm_100

	.elftype	@"ET_EXEC"


//--------------------- .note.nv.tkinfo           --------------------------
	.section	.note.nv.tkinfo,"",@"SHT_NOTE"
	.sectionflags	@"SHF_NOTE_NV_TKINFO"
	.tkinfo
        /*0018*/ 	.word	0x00000002
        /*0030*/ 	.string	""
        /*0030*/ 	.string	"ptxas"
        /*0030*/ 	.string	"Cuda compilation tools, release 13.0, V13.0.88"
        /*0030*/ 	.string	"Build cuda_13.0.r13.0/compiler.36424714_0"
        /*0030*/ 	.string	"-arch sm_100 -m 64 "



//--------------------- .note.nv.cuinfo           --------------------------
	.section	.note.nv.cuinfo,"",@"SHT_NOTE"
	.sectionflags	@"SHF_NOTE_NV_CUINFO"
        /*0018*/ 	.short	0x0002
        /*001a*/ 	.short	0x0064
        /*001c*/ 	.short	0x0082
	.zero		2


//--------------------- .nv.info                  --------------------------
	.section	.nv.info,"",@"SHT_CUDA_INFO"
	.align	4


	//----- nvinfo : EIATTR_REGCOUNT
	.align		4
        /*0000*/ 	.byte	0x04, 0x2f
        /*0002*/ 	.short	(.L_1 - .L_0)
	.align		4
.L_0:
        /*0004*/ 	.word	index@(_Z24harmonicSumWithoutSharedPfi)
        /*0008*/ 	.word	0x00000010


	//----- nvinfo : EIATTR_FRAME_SIZE
	.align		4
.L_1:
        /*000c*/ 	.byte	0x04, 0x11
        /*000e*/ 	.short	(.L_3 - .L_2)
	.align		4
.L_2:
        /*0010*/ 	.word	index@($__internal_0_$__cuda_sm20_rcp_rn_f32_slowpath)
        /*0014*/ 	.word	0x00000000


	//----- nvinfo : EIATTR_FRAME_SIZE
	.align		4
.L_3:
        /*0018*/ 	.byte	0x04, 0x11
        /*001a*/ 	.short	(.L_5 - .L_4)
	.align		4
.L_4:
        /*001c*/ 	.word	index@(_Z24harmonicSumWithoutSharedPfi)
        /*0020*/ 	.word	0x00000000


	//----- nvinfo : EIATTR_MIN_STACK_SIZE
	.align		4
.L_5:
        /*0024*/ 	.byte	0x04, 0x12
        /*0026*/ 	.short	(.L_7 - .L_6)
	.align		4
.L_6:
        /*0028*/ 	.word	index@(_Z24harmonicSumWithoutSharedPfi)
        /*002c*/ 	.word	0x00000000
.L_7:


//--------------------- .nv.compat                --------------------------
	.section	.nv.compat,"",@"SHT_CUDA_COMPAT_INFO"
	.align	4
        /*0000*/ 	.byte	0x02, 0x09, 0x00, 0x00, 0x02, 0x02, 0x01, 0x00, 0x02, 0x05, 0x05, 0x00, 0x03, 0x07, 0x01, 0x01
        /*0010*/ 	.byte	0x02, 0x03, 0x00, 0x00, 0x02, 0x06, 0x01, 0x00, 0x04, 0x0b, 0x08, 0x00, 0x09, 0x00, 0x00, 0x00
        /*0020*/ 	.byte	0x00, 0x00, 0x00, 0x00


//--------------------- .nv.info._Z24harmonicSumWithoutSharedPfi --------------------------
	.section	.nv.info._Z24harmonicSumWithoutSharedPfi,"",@"SHT_CUDA_INFO"
	.sectionflags	@""
	.align	4


	//----- nvinfo : EIATTR_CUDA_API_VERSION
	.align		4
        /*0000*/ 	.byte	0x04, 0x37
        /*0002*/ 	.short	(.L_9 - .L_8)
.L_8:
        /*0004*/ 	.word	0x00000082


	//----- nvinfo : EIATTR_KPARAM_INFO
	.align		4
.L_9:
        /*0008*/ 	.byte	0x04, 0x17
        /*000a*/ 	.short	(.L_11 - .L_10)
.L_10:
        /*000c*/ 	.word	0x00000000
        /*0010*/ 	.short	0x0001
        /*0012*/ 	.short	0x0008
        /*0014*/ 	.byte	0x00, 0xf0, 0x11, 0x00


	//----- nvinfo : EIATTR_KPARAM_INFO
	.align		4
.L_11:
        /*0018*/ 	.byte	0x04, 0x17
        /*001a*/ 	.short	(.L_13 - .L_12)
.L_12:
        /*001c*/ 	.word	0x00000000
        /*0020*/ 	.short	0x0000
        /*0022*/ 	.short	0x0000
        /*0024*/ 	.byte	0x00, 0xf5, 0x21, 0x00


	//----- nvinfo : EIATTR_SPARSE_MMA_MASK
	.align		4
.L_13:
        /*0028*/ 	.byte	0x03, 0x50
        /*002a*/ 	.short	0x0000


	//----- nvinfo : EIATTR_MAXREG_COUNT
	.align		4
        /*002c*/ 	.byte	0x03, 0x1b
        /*002e*/ 	.short	0x00ff


	//----- nvinfo : EIATTR_MERCURY_ISA_VERSION
	.align		4
        /*0030*/ 	.byte	0x03, 0x5f
        /*0032*/ 	.short	0x0101


	//----- nvinfo : EIATTR_VRC_CTA_INIT_COUNT
	.align		4
        /*0034*/ 	.byte	0x02, 0x4a
	.zero		1
	.zero		1


	//----- nvinfo : EIATTR_EXIT_INSTR_OFFSETS
	.align		4
        /*0038*/ 	.byte	0x04, 0x1c
        /*003a*/ 	.short	(.L_15 - .L_14)


	//   ....[0]....
.L_14:
        /*003c*/ 	.word	0x00000250


	//----- nvinfo : EIATTR_CRS_STACK_SIZE
	.align		4
.L_15:
        /*0040*/ 	.byte	0x04, 0x1e
        /*0042*/ 	.short	(.L_17 - .L_16)
.L_16:
        /*0044*/ 	.word	0x00000000


	//----- nvinfo : EIATTR_CBANK_PARAM_SIZE
	.align		4
.L_17:
        /*0048*/ 	.byte	0x03, 0x19
        /*004a*/ 	.short	0x000c


	//----- nvinfo : EIATTR_PARAM_CBANK
	.align		4
        /*004c*/ 	.byte	0x04, 0x0a
        /*004e*/ 	.short	(.L_19 - .L_18)
	.align		4
.L_18:
        /*0050*/ 	.word	index@(.nv.constant0._Z24harmonicSumWithoutSharedPfi)
        /*0054*/ 	.short	0x0380
        /*0056*/ 	.short	0x000c


	//----- nvinfo : EIATTR_SW_WAR
	.align		4
.L_19:
        /*0058*/ 	.byte	0x04, 0x36
        /*005a*/ 	.short	(.L_21 - .L_20)
.L_20:
        /*005c*/ 	.word	0x00000008
.L_21:


//--------------------- .nv.callgraph             --------------------------
	.section	.nv.callgraph,"",@"SHT_CUDA_CALLGRAPH"
	.align	4
	.sectionentsize	8
	.align		4
        /*0000*/ 	.word	0x00000000
	.align		4
        /*0004*/ 	.word	0xffffffff
	.align		4
        /*0008*/ 	.word	0x00000000
	.align		4
        /*000c*/ 	.word	0xfffffffe
	.align		4
        /*0010*/ 	.word	0x00000000
	.align		4
        /*0014*/ 	.word	0xfffffffd
	.align		4
        /*0018*/ 	.word	0x00000000
	.align		4
        /*001c*/ 	.word	0xfffffffc


//--------------------- .text._Z24harmonicSumWithoutSharedPfi --------------------------
	.section	.text._Z24harmonicSumWithoutSharedPfi,"ax",@progbits
	.align	128
        .global         _Z24harmonicSumWithoutSharedPfi
        .type           _Z24harmonicSumWithoutSharedPfi,@function
        .size           _Z24harmonicSumWithoutSharedPfi,(.L_x_11 - _Z24harmonicSumWithoutSharedPfi)
        .other          _Z24harmonicSumWithoutSharedPfi,@"STO_CUDA_ENTRY STV_DEFAULT"
_Z24harmonicSumWithoutSharedPfi:
.text._Z24harmonicSumWithoutSharedPfi:
[----:B------:R-:W-:Y:S01]  /*0000*/  LDC R1, c[0x0][0x37c] ;  /* 0x0000df00ff017b82 */ /* 0x000fe20000000800 */
[----:B------:R-:W0:Y:S07]  /*0010*/  S2R R4, SR_TID.X ;  /* 0x0000000000047919 */ /* 0x000e2e0000002100 */
[----:B------:R-:W0:Y:S01]  /*0020*/  S2UR UR6, SR_CTAID.X ;  /* 0x00000000000679c3 */ /* 0x000e220000002500 */
[----:B------:R-:W1:Y:S01]  /*0030*/  LDCU UR7, c[0x0][0x388] ;  /* 0x00007100ff0777ac */ /* 0x000e620008000800 */
[----:B------:R-:W-:Y:S01]  /*0040*/  BSSY.RECONVERGENT B0, `(.L_x_0) ;  /* 0x000001e000007945 */ /* 0x000fe20003800200 */
[----:B------:R-:W-:Y:S01]  /*0050*/  IMAD.MOV.U32 R3, RZ, RZ, RZ ;  /* 0x000000ffff037224 */ /* 0x000fe200078e00ff */
[----:B------:R-:W2:Y:S04]  /*0060*/  LDCU.64 UR4, c[0x0][0x358] ;  /* 0x00006b00ff0477ac */ /* 0x000ea80008000a00 */
[----:B------:R-:W0:Y:S01]  /*0070*/  LDC R5, c[0x0][0x360] ;  /* 0x0000d800ff057b82 */ /* 0x000e220000000800 */
[----:B------:R-:W3:Y:S01]  /*0080*/  LDCU UR8, c[0x0][0x388] ;  /* 0x00007100ff0877ac */ /* 0x000ee20008000800 */
[----:B0-----:R-:W-:-:S05]  /*0090*/  IMAD R4, R5, UR6, R4 ;  /* 0x0000000605047c24 */ /* 0x001fca000f8e0204 */
[----:B-1----:R-:W-:-:S13]  /*00a0*/  ISETP.GE.AND P0, PT, R4, UR7, PT ;  /* 0x0000000704007c0c */ /* 0x002fda000bf06270 */
[----:B--23--:R-:W-:Y:S05]  /*00b0*/  @P0 BRA `(.L_x_1) ;  /* 0x0000000000580947 */ /* 0x00cfea0003800000 */
[----:B------:R-:W0:Y:S01]  /*00c0*/  LDCU UR6, c[0x0][0x370] ;  /* 0x00006e00ff0677ac */ /* 0x000e220008000800 */
[----:B------:R-:W-:Y:S02]  /*00d0*/  IMAD.MOV.U32 R3, RZ, RZ, RZ ;  /* 0x000000ffff037224 */ /* 0x000fe400078e00ff */
[----:B0-----:R-:W-:-:S07]  /*00e0*/  IMAD R5, R5, UR6, RZ ;  /* 0x0000000605057c24 */ /* 0x001fce000f8e02ff */
.L_x_5:
[----:B------:R-:W-:Y:S01]  /*00f0*/  VIADD R0, R4, 0x1 ;  /* 0x0000000104007836 */ /* 0x000fe20000000000 */
[----:B------:R-:W-:Y:S01]  /*0100*/  BSSY.RECONVERGENT B1, `(.L_x_2) ;  /* 0x000000f000017945 */ /* 0x000fe20003800200 */
[----:B------:R-:W-:-:S03]  /*0110*/  IMAD.IADD R4, R5, 0x1, R4 ;  /* 0x0000000105047824 */ /* 0x000fc600078e0204 */
[----:B------:R-:W-:Y:S02]  /*0120*/  I2FP.F32.S32 R9, R0 ;  /* 0x0000000000097245 */ /* 0x000fe40000201400 */
[----:B------:R-:W-:-:S03]  /*0130*/  ISETP.GE.AND P3, PT, R4, UR8, PT ;  /* 0x0000000804007c0c */ /* 0x000fc6000bf66270 */
[----:B------:R-:W-:-:S05]  /*0140*/  VIADD R0, R9, 0x1800000 ;  /* 0x0180000009007836 */ /* 0x000fca0000000000 */
[----:B------:R-:W-:-:S04]  /*0150*/  LOP3.LUT R0, R0, 0x7f800000, RZ, 0xc0, !PT ;  /* 0x7f80000000007812 */ /* 0x000fc800078ec0ff */
[----:B------:R-:W-:-:S13]  /*0160*/  ISETP.GT.U32.AND P0, PT, R0, 0x1ffffff, PT ;  /* 0x01ffffff0000780c */ /* 0x000fda0003f04070 */
[----:B------:R-:W-:Y:S05]  /*0170*/  @P0 BRA `(.L_x_3) ;  /* 0x00000000000c0947 */ /* 0x000fea0003800000 */
[----:B------:R-:W-:-:S07]  /*0180*/  MOV R6, 0x1a0 ;  /* 0x000001a000067802 */ /* 0x000fce0000000f00 */
[----:B------:R-:W-:Y:S05]  /*0190*/  CALL.REL.NOINC `($__internal_0_$__cuda_sm20_rcp_rn_f32_slowpath) ;  /* 0x0000000000307944 */ /* 0x000fea0003c00000 */
[----:B------:R-:W-:Y:S05]  /*01a0*/  BRA `(.L_x_4) ;  /* 0x0000000000107947 */ /* 0x000fea0003800000 */
.L_x_3:
[----:B------:R-:W0:Y:S02]  /*01b0*/  MUFU.RCP R0, R9 ;  /* 0x0000000900007308 */ /* 0x000e240000001000 */
[----:B0-----:R-:W-:-:S04]  /*01c0*/  FFMA R2, R9, R0, -1 ;  /* 0xbf80000009027423 */ /* 0x001fc80000000000 */
[----:B------:R-:W-:-:S04]  /*01d0*/  FADD.FTZ R7, -R2, -RZ ;  /* 0x800000ff02077221 */ /* 0x000fc80000010100 */
[----:B------:R-:W-:-:S07]  /*01e0*/  FFMA R0, R0, R7, R0 ;  /* 0x0000000700007223 */ /* 0x000fce0000000000 */
.L_x_4:
[----:B------:R-:W-:Y:S05]  /*01f0*/  BSYNC.RECONVERGENT B1 ;  /* 0x0000000000017941 */ /* 0x000fea0003800200 */
.L_x_2:
[----:B------:R-:W-:Y:S01]  /*0200*/  FADD R3, R0, R3 ;  /* 0x0000000300037221 */ /* 0x000fe20000000000 */
[----:B------:R-:W-:Y:S06]  /*0210*/  @!P3 BRA `(.L_x_5) ;  /* 0xfffffffc00b4b947 */ /* 0x000fec000383ffff */
.L_x_1:
[----:B------:R-:W-:Y:S05]  /*0220*/  BSYNC.RECONVERGENT B0 ;  /* 0x0000000000007941 */ /* 0x000fea0003800200 */
.L_x_0:
[----:B------:R-:W0:Y:S02]  /*0230*/  LDC.64 R4, c[0x0][0x380] ;  /* 0x0000e000ff047b82 */ /* 0x000e240000000a00 */
[----:B0-----:R-:W-:Y:S01]  /*0240*/  REDG.E.ADD.F32.FTZ.RN.STRONG.GPU desc[UR4][R4.64], R3 ;  /* 0x00000003040079a6 */ /* 0x001fe2000c12f304 */
[----:B------:R-:W-:Y:S05]  /*0250*/  EXIT ;  /* 0x000000000000794d */ /* 0x000fea0003800000 */
        .weak           $__internal_0_$__cuda_sm20_rcp_rn_f32_slowpath
        .type           $__internal_0_$__cuda_sm20_rcp_rn_f32_slowpath,@function
        .size           $__internal_0_$__cuda_sm20_rcp_rn_f32_slowpath,(.L_x_11 - $__internal_0_$__cuda_sm20_rcp_rn_f32_slowpath)
$__internal_0_$__cuda_sm20_rcp_rn_f32_slowpath:
[----:B------:R-:W-:Y:S01]  /*0260*/  SHF.L.U32 R0, R9, 0x1, RZ ;  /* 0x0000000109007819 */ /* 0x000fe200000006ff */
[----:B------:R-:W-:Y:S03]  /*0270*/  BSSY.RECONVERGENT B2, `(.L_x_6) ;  /* 0x0000031000027945 */ /* 0x000fe60003800200 */
[----:B------:R-:W-:Y:S01]  /*0280*/  SHF.R.U32.HI R11, RZ, 0x18, R0 ;  /* 0x00000018ff0b7819 */ /* 0x000fe20000011600 */
[----:B------:R-:W-:-:S03]  /*0290*/  IMAD.MOV.U32 R0, RZ, RZ, R9 ;  /* 0x000000ffff007224 */ /* 0x000fc600078e0009 */
[----:B------:R-:W-:-:S13]  /*02a0*/  ISETP.NE.U32.AND P0, PT, R11, RZ, PT ;  /* 0x000000ff0b00720c */ /* 0x000fda0003f05070 */
[----:B------:R-:W-:Y:S05]  /*02b0*/  @P0 BRA `(.L_x_7) ;  /* 0x0000000000280947 */ /* 0x000fea0003800000 */
[----:B------:R-:W-:-:S05]  /*02c0*/  IMAD.SHL.U32 R2, R0, 0x2, RZ ;  /* 0x0000000200027824 */ /* 0x000fca00078e00ff */
[----:B------:R-:W-:-:S13]  /*02d0*/  ISETP.NE.AND P0, PT, R2, RZ, PT ;  /* 0x000000ff0200720c */ /* 0x000fda0003f05270 */
[----:B------:R-:W-:Y:S01]  /*02e0*/  @P0 FFMA R8, R0, 1.84467440737095516160e+19, RZ ;  /* 0x5f80000000080823 */ /* 0x000fe200000000ff */
[----:B------:R-:W-:Y:S08]  /*02f0*/  @!P0 MUFU.RCP R7, R0 ;  /* 0x0000000000078308 */ /* 0x000ff00000001000 */
[----:B------:R-:W0:Y:S02]  /*0300*/  @P0 MUFU.RCP R9, R8 ;  /* 0x0000000800090308 */ /* 0x000e240000001000 */
[----:B0-----:R-:W-:-:S04]  /*0310*/  @P0 FFMA R2, R8, R9, -1 ;  /* 0xbf80000008020423 */ /* 0x001fc80000000009 */
[----:B------:R-:W-:-:S04]  /*0320*/  @P0 FADD.FTZ R2, -R2, -RZ ;  /* 0x800000ff02020221 */ /* 0x000fc80000010100 */
[----:B------:R-:W-:-:S04]  /*0330*/  @P0 FFMA R2, R9, R2, R9 ;  /* 0x0000000209020223 */ /* 0x000fc80000000009 */
[----:B------:R-:W-:Y:S01]  /*0340*/  @P0 FFMA R7, R2, 1.84467440737095516160e+19, RZ ;  /* 0x5f80000002070823 */ /* 0x000fe200000000ff */
[----:B------:R-:W-:Y:S06]  /*0350*/  BRA `(.L_x_8) ;  /* 0x0000000000887947 */ /* 0x000fec0003800000 */
.L_x_7:
[----:B------:R-:W-:-:S05]  /*0360*/  VIADD R13, R11, 0xffffff03 ;  /* 0xffffff030b0d7836 */ /* 0x000fca0000000000 */
[----:B------:R-:W-:-:S13]  /*0370*/  ISETP.GT.U32.AND P0, PT, R13, 0x1, PT ;  /* 0x000000010d00780c */ /* 0x000fda0003f04070 */
[----:B------:R-:W-:Y:S05]  /*0380*/  @P0 BRA `(.L_x_9) ;  /* 0x0000000000780947 */ /* 0x000fea0003800000 */
[----:B------:R-:W-:Y:S01]  /*0390*/  LOP3.LUT R2, R0, 0x7fffff, RZ, 0xc0, !PT ;  /* 0x007fffff00027812 */ /* 0x000fe200078ec0ff */
[----:B------:R-:W-:-:S03]  /*03a0*/  IMAD.MOV.U32 R10, RZ, RZ, 0x3 ;  /* 0x00000003ff0a7424 */ /* 0x000fc600078e00ff */
[----:B------:R-:W-:Y:S02]  /*03b0*/  LOP3.LUT R2, R2, 0x3f800000, RZ, 0xfc, !PT ;  /* 0x3f80000002027812 */ /* 0x000fe400078efcff */
[----:B------:R-:W-:Y:S02]  /*03c0*/  SHF.L.U32 R10, R10, R13, RZ ;  /* 0x0000000d0a0a7219 */ /* 0x000fe400000006ff */
[----:B------:R-:W0:Y:S02]  /*03d0*/  MUFU.RCP R7, R2 ;  /* 0x0000000200077308 */ /* 0x000e240000001000 */
[----:B0-----:R-:W-:-:S04]  /*03e0*/  FFMA R8, R2, R7, -1 ;  /* 0xbf80000002087423 */ /* 0x001fc80000000007 */
[----:B------:R-:W-:-:S04]  /*03f0*/  FADD.FTZ R8, -R8, -RZ ;  /* 0x800000ff08087221 */ /* 0x000fc80000010100 */
[CCC-:B------:R-:W-:Y:S01]  /*0400*/  FFMA.RM R9, R7.reuse, R8.reuse, R7.reuse ;  /* 0x0000000807097223 */ /* 0x1c0fe20000004007 */
[----:B------:R-:W-:-:S04]  /*0410*/  FFMA.RP R8, R7, R8, R7 ;  /* 0x0000000807087223 */ /* 0x000fc80000008007 */
[C---:B------:R-:W-:Y:S02]  /*0420*/  LOP3.LUT R7, R9.reuse, 0x7fffff, RZ, 0xc0, !PT ;  /* 0x007fffff09077812 */ /* 0x040fe400078ec0ff */
[----:B------:R-:W-:Y:S02]  /*0430*/  FSETP.NEU.FTZ.AND P0, PT, R9, R8, PT ;  /* 0x000000080900720b */ /* 0x000fe40003f1d000 */
[----:B------:R-:W-:Y:S02]  /*0440*/  LOP3.LUT R7, R7, 0x800000, RZ, 0xfc, !PT ;  /* 0x0080000007077812 */ /* 0x000fe400078efcff */
[----:B------:R-:W-:Y:S02]  /*0450*/  SEL R8, RZ, 0xffffffff, !P0 ;  /* 0xffffffffff087807 */ /* 0x000fe40004000000 */
[----:B------:R-:W-:Y:S02]  /*0460*/  LOP3.LUT R10, R10, R7, RZ, 0xc0, !PT ;  /* 0x000000070a0a7212 */ /* 0x000fe400078ec0ff */
[----:B------:R-:W-:-:S02]  /*0470*/  IADD3 R8, PT, PT, -R8, RZ, RZ ;  /* 0x000000ff08087210 */ /* 0x000fc40007ffe1ff */
[-C--:B------:R-:W-:Y:S02]  /*0480*/  SHF.R.U32.HI R10, RZ, R13.reuse, R10 ;  /* 0x0000000dff0a7219 */ /* 0x080fe4000001160a */
[----:B------:R-:W-:Y:S02]  /*0490*/  LOP3.LUT P1, RZ, R8, R13, R7, 0xf8, !PT ;  /* 0x0000000d08ff7212 */ /* 0x000fe4000782f807 */
[C---:B------:R-:W-:Y:S02]  /*04a0*/  LOP3.LUT P0, RZ, R10.reuse, 0x1, RZ, 0xc0, !PT ;  /* 0x000000010aff7812 */ /* 0x040fe4000780c0ff */
[----:B------:R-:W-:-:S04]  /*04b0*/  LOP3.LUT P2, RZ, R10, 0x2, RZ, 0xc0, !PT ;  /* 0x000000020aff7812 */ /* 0x000fc8000784c0ff */
[----:B------:R-:W-:Y:S02]  /*04c0*/  PLOP3.LUT P0, PT, P0, P1, P2, 0xe0, 0x0 ;  /* 0x000000000000781c */ /* 0x000fe40000703c20 */
[----:B------:R-:W-:Y:S02]  /*04d0*/  LOP3.LUT P1, RZ, R0, 0x7fffff, RZ, 0xc0, !PT ;  /* 0x007fffff00ff7812 */ /* 0x000fe4000782c0ff */
[----:B------:R-:W-:-:S05]  /*04e0*/  SEL R2, RZ, 0x1, !P0 ;  /* 0x00000001ff027807 */ /* 0x000fca0004000000 */
[----:B------:R-:W-:-:S05]  /*04f0*/  IMAD.MOV R2, RZ, RZ, -R2 ;  /* 0x000000ffff027224 */ /* 0x000fca00078e0a02 */
[----:B------:R-:W-:Y:S01]  /*0500*/  ISETP.GE.AND P0, PT, R2, RZ, PT ;  /* 0x000000ff0200720c */ /* 0x000fe20003f06270 */
[----:B------:R-:W-:-:S05]  /*0510*/  VIADD R2, R11, 0xffffff04 ;  /* 0xffffff040b027836 */ /* 0x000fca0000000000 */
[----:B------:R-:W-:-:S07]  /*0520*/  SHF.R.U32.HI R7, RZ, R2, R7 ;  /* 0x00000002ff077219 */ /* 0x000fce0000011607 */
[----:B------:R-:W-:-:S05]  /*0530*/  @!P0 VIADD R7, R7, 0x1 ;  /* 0x0000000107078836 */ /* 0x000fca0000000000 */
[----:B------:R-:W-:-:S04]  /*0540*/  @!P1 SHF.L.U32 R7, R7, 0x1, RZ ;  /* 0x0000000107079819 */ /* 0x000fc800000006ff */
[----:B------:R-:W-:Y:S01]  /*0550*/  LOP3.LUT R7, R7, 0x80000000, R0, 0xf8, !PT ;  /* 0x8000000007077812 */ /* 0x000fe200078ef800 */
[----:B------:R-:W-:Y:S06]  /*0560*/  BRA `(.L_x_8) ;  /* 0x0000000000047947 */ /* 0x000fec0003800000 */
.L_x_9:
[----:B------:R0:W1:Y:S02]  /*0570*/  MUFU.RCP R7, R0 ;  /* 0x0000000000077308 */ /* 0x0000640000001000 */
.L_x_8:
[----:B------:R-:W-:Y:S05]  /*0580*/  BSYNC.RECONVERGENT B2 ;  /* 0x0000000000027941 */ /* 0x000fea0003800200 */
.L_x_6:
[----:B01----:R-:W-:Y:S02]  /*0590*/  IMAD.MOV.U32 R0, RZ, RZ, R7 ;  /* 0x000000ffff007224 */ /* 0x003fe400078e0007 */
[----:B------:R-:W-:-:S04]  /*05a0*/  IMAD.MOV.U32 R7, RZ, RZ, 0x0 ;  /* 0x00000000ff077424 */ /* 0x000fc800078e00ff */
[----:B------:R-:W-:Y:S05]  /*05b0*/  RET.REL.NODEC R6 `(_Z24harmonicSumWithoutSharedPfi) ;  /* 0xfffffff806907950 */ /* 0x000fea0003c3ffff */
.L_x_10:
[----:B------:R-:W-:-:S00]  /*05c0*/  BRA `(.L_x_10) ;  /* 0xfffffffc00fc7947 */ /* 0x000fc0000383ffff */
[----:B------:R-:W-:-:S00]  /*05d0*/  NOP ;  /* 0x0000000000007918 */ /* 0x000fc00000000000 */
        /* <DEDUP_REMOVED lines=10> */
.L_x_11:


//--------------------- .nv.shared.reserved.0     --------------------------
	.section	.nv.shared.reserved.0,"aw",@nobits
	.weak		__nv_reservedSMEM_offset_0_alias
	.size		__nv_reservedSMEM_offset_0_alias, 0, 64
	.other		__nv_reservedSMEM_offset_0_alias,@"STO_CUDA_RESERVED_SHARED STV_DEFAULT"
__nv_reservedSMEM_offset_0_alias:
	.zero		0
	.zero		64


//--------------------- .nv.constant0._Z24harmonicSumWithoutSharedPfi --------------------------
	.section	.nv.constant0._Z24harmonicSumWithoutSharedPfi,"a",@progbits
	.sectionflags	@""
	.align	4
.nv.constant0._Z24harmonicSumWithoutSharedPfi:
	.zero		908


//--------------------- SYMBOLS --------------------------

	.type		.nv.reservedSmem.offset0,@object
	.size		.nv.reservedSmem.offset0,0x4
